//
// Generated by NVIDIA NVVM Compiler
//
// Compiler Build ID: CL-36424714
// Cuda compilation tools, release 13.0, V13.0.88
// Based on NVVM 20.0.0
//

.version 9.0
.target sm_100
.address_size 64

	// .globl	_Z12histo_kerneliPj

.visible .entry _Z12histo_kerneliPj(
	.param .u32 _Z12histo_kerneliPj_param_0,
	.param .u64 .ptr .align 1 _Z12histo_kerneliPj_param_1
)
{
	.reg .pred 	%p<2>;
	.reg .b32 	%r<7>;
	.reg .b64 	%rd<3>;

	ld.param.u32 	%r2, [_Z12histo_kerneliPj_param_0];
	ld.param.u64 	%rd1, [_Z12histo_kerneliPj_param_1];
	mov.u32 	%r3, %tid.x;
	mov.u32 	%r4, %ctaid.x;
	mov.u32 	%r5, %ntid.x;
	mad.lo.s32 	%r1, %r4, %r5, %r3;
	setp.ge.s32 	%p1, %r1, %r2;
	@%p1 bra 	$L__BB0_2;
	cvta.to.global.u64 	%rd2, %rd1;
	atom.global.add.u32 	%r6, [%rd2], %r1;
$L__BB0_2:
	ret;

}
	// .globl	_Z5histoiPj
.visible .entry _Z5histoiPj(
	.param .u32 _Z5histoiPj_param_0,
	.param .u64 .ptr .align 1 _Z5histoiPj_param_1
)
{
	.reg .pred 	%p<2>;
	.reg .b32 	%r<7>;
	.reg .b64 	%rd<3>;

	ld.param.u32 	%r2, [_Z5histoiPj_param_0];
	ld.param.u64 	%rd1, [_Z5histoiPj_param_1];
	mov.u32 	%r3, %tid.x;
	mov.u32 	%r4, %ctaid.x;
	mov.u32 	%r5, %ntid.x;
	mad.lo.s32 	%r1, %r4, %r5, %r3;
	setp.ge.s32 	%p1, %r1, %r2;
	@%p1 bra 	$L__BB1_2;
	cvta.to.global.u64 	%rd2, %rd1;
	atom.global.add.u32 	%r6, [%rd2], %r1;
$L__BB1_2:
	ret;

}


// ===== COMPILED SASS (sm_100) =====

	.target	sm_100

	.elftype	@"ET_EXEC"


//--------------------- .note.nv.tkinfo           --------------------------
	.section	.note.nv.tkinfo,"",@"SHT_NOTE"
	.sectionflags	@"SHF_NOTE_NV_TKINFO"
	.tkinfo
        /*0018*/ 	.word	0x00000002
        /*0030*/ 	.string	""
        /*0030*/ 	.string	"ptxas"
        /*0030*/ 	.string	"Cuda compilation tools, release 13.0, V13.0.88"
        /*0030*/ 	.string	"Build cuda_13.0.r13.0/compiler.36424714_0"
        /*0030*/ 	.string	"-arch sm_100 -m 64 "



//--------------------- .note.nv.cuinfo           --------------------------
	.section	.note.nv.cuinfo,"",@"SHT_NOTE"
	.sectionflags	@"SHF_NOTE_NV_CUINFO"
        /*0018*/ 	.short	0x0002
        /*001a*/ 	.short	0x0064
        /*001c*/ 	.short	0x0082
	.zero		2


//--------------------- .nv.info                  --------------------------
	.section	.nv.info,"",@"SHT_CUDA_INFO"
	.align	4


	//----- nvinfo : EIATTR_REGCOUNT
	.align		4
        /*0000*/ 	.byte	0x04, 0x2f
        /*0002*/ 	.short	(.L_1 - .L_0)
	.align		4
.L_0:
        /*0004*/ 	.word	index@(_Z12histo_kerneliPj)
        /*0008*/ 	.word	0x00000008


	//----- nvinfo : EIATTR_FRAME_SIZE
	.align		4
.L_1:
        /*000c*/ 	.byte	0x04, 0x11
        /*000e*/ 	.short	(.L_3 - .L_2)
	.align		4
.L_2:
        /*0010*/ 	.word	index@(_Z12histo_kerneliPj)
        /*0014*/ 	.word	0x00000000


	//----- nvinfo : EIATTR_REGCOUNT
	.align		4
.L_3:
        /*0018*/ 	.byte	0x04, 0x2f
        /*001a*/ 	.short	(.L_5 - .L_4)
	.align		4
.L_4:
        /*001c*/ 	.word	index@(_Z5histoiPj)
        /*0020*/ 	.word	0x00000008


	//----- nvinfo : EIATTR_FRAME_SIZE
	.align		4
.L_5:
        /*0024*/ 	.byte	0x04, 0x11
        /*0026*/ 	.short	(.L_7 - .L_6)
	.align		4
.L_6:
        /*0028*/ 	.word	index@(_Z5histoiPj)
        /*002c*/ 	.word	0x00000000


	//----- nvinfo : EIATTR_MIN_STACK_SIZE
	.align		4
.L_7:
        /*0030*/ 	.byte	0x04, 0x12
        /*0032*/ 	.short	(.L_9 - .L_8)
	.align		4
.L_8:
        /*0034*/ 	.word	index@(_Z5histoiPj)
        /*0038*/ 	.word	0x00000000


	//----- nvinfo : EIATTR_MIN_STACK_SIZE
	.align		4
.L_9:
        /*003c*/ 	.byte	0x04, 0x12
        /*003e*/ 	.short	(.L_11 - .L_10)
	.align		4
.L_10:
        /*0040*/ 	.word	index@(_Z12histo_kerneliPj)
        /*0044*/ 	.word	0x00000000
.L_11:


//--------------------- .nv.compat                --------------------------
	.section	.nv.compat,"",@"SHT_CUDA_COMPAT_INFO"
	.align	4
        /*0000*/ 	.byte	0x02, 0x09, 0x00, 0x00, 0x02, 0x02, 0x01, 0x00, 0x02, 0x05, 0x05, 0x00, 0x03, 0x07, 0x01, 0x01
        /*0010*/ 	.byte	0x02, 0x03, 0x00, 0x00, 0x02, 0x06, 0x01, 0x00, 0x04, 0x0b, 0x08, 0x00, 0x09, 0x00, 0x00, 0x00
        /*0020*/ 	.byte	0x00, 0x00, 0x00, 0x00


//--------------------- .nv.info._Z5histoiPj      --------------------------
	.section	.nv.info._Z5histoiPj,"",@"SHT_CUDA_INFO"
	.sectionflags	@""
	.align	4


	//----- nvinfo : EIATTR_CUDA_API_VERSION
	.align		4
        /*0000*/ 	.byte	0x04, 0x37
        /*0002*/ 	.short	(.L_13 - .L_12)
.L_12:
        /*0004*/ 	.word	0x00000082


	//----- nvinfo : EIATTR_KPARAM_INFO
	.align		4
.L_13:
        /*0008*/ 	.byte	0x04, 0x17
        /*000a*/ 	.short	(.L_15 - .L_14)
.L_14:
        /*000c*/ 	.word	0x00000000
        /*0010*/ 	.short	0x0001
        /*0012*/ 	.short	0x0008
        /*0014*/ 	.byte	0x00, 0xf5, 0x21, 0x00


	//----- nvinfo : EIATTR_KPARAM_INFO
	.align		4
.L_15:
        /*0018*/ 	.byte	0x04, 0x17
        /*001a*/ 	.short	(.L_17 - .L_16)
.L_16:
        /*001c*/ 	.word	0x00000000
        /*0020*/ 	.short	0x0000
        /*0022*/ 	.short	0x0000
        /*0024*/ 	.byte	0x00, 0xf0, 0x11, 0x00


	//----- nvinfo : EIATTR_SPARSE_MMA_MASK
	.align		4
.L_17:
        /*0028*/ 	.byte	0x03, 0x50
        /*002a*/ 	.short	0x0000


	//----- nvinfo : EIATTR_MAXREG_COUNT
	.align		4
        /*002c*/ 	.byte	0x03, 0x1b
        /*002e*/ 	.short	0x00ff


	//----- nvinfo : EIATTR_MERCURY_ISA_VERSION
	.align		4
        /*0030*/ 	.byte	0x03, 0x5f
        /*0032*/ 	.short	0x0101


	//----- nvinfo : EIATTR_INT_WARP_WIDE_INSTR_OFFSETS
	.align		4
        /*0034*/ 	.byte	0x04, 0x31
        /*0036*/ 	.short	(.L_19 - .L_18)


	//   ....[0]....
.L_18:
        /*0038*/ 	.word	0x00000090


	//   ....[1]....
        /*003c*/ 	.word	0x000000b0


	//----- nvinfo : EIATTR_VRC_CTA_INIT_COUNT
	.align		4
.L_19:
        /*0040*/ 	.byte	0x02, 0x4a
	.zero		1
	.zero		1


	//----- nvinfo : EIATTR_EXIT_INSTR_OFFSETS
	.align		4
        /*0044*/ 	.byte	0x04, 0x1c
        /*0046*/ 	.short	(.L_21 - .L_20)


	//   ....[0]....
.L_20:
        /*0048*/ 	.word	0x00000070


	//   ....[1]....
        /*004c*/ 	.word	0x00000110


	//----- nvinfo : EIATTR_CBANK_PARAM_SIZE
	.align		4
.L_21:
        /*0050*/ 	.byte	0x03, 0x19
        /*0052*/ 	.short	0x0010


	//----- nvinfo : EIATTR_PARAM_CBANK
	.align		4
        /*0054*/ 	.byte	0x04, 0x0a
        /*0056*/ 	.short	(.L_23 - .L_22)
	.align		4
.L_22:
        /*0058*/ 	.word	index@(.nv.constant0._Z5histoiPj)
        /*005c*/ 	.short	0x0380
        /*005e*/ 	.short	0x0010


	//----- nvinfo : EIATTR_SW_WAR
	.align		4
.L_23:
        /*0060*/ 	.byte	0x04, 0x36
        /*0062*/ 	.short	(.L_25 - .L_24)
.L_24:
        /*0064*/ 	.word	0x00000008
.L_25:


//--------------------- .nv.info._Z12histo_kerneliPj --------------------------
	.section	.nv.info._Z12histo_kerneliPj,"",@"SHT_CUDA_INFO"
	.sectionflags	@""
	.align	4


	//----- nvinfo : EIATTR_CUDA_API_VERSION
	.align		4
        /*0000*/ 	.byte	0x04, 0x37
        /*0002*/ 	.short	(.L_27 - .L_26)
.L_26:
        /*0004*/ 	.word	0x00000082


	//----- nvinfo : EIATTR_KPARAM_INFO
	.align		4
.L_27:
        /*0008*/ 	.byte	0x04, 0x17
        /*000a*/ 	.short	(.L_29 - .L_28)
.L_28:
        /*000c*/ 	.word	0x00000000
        /*0010*/ 	.short	0x0001
        /*0012*/ 	.short	0x0008
        /*0014*/ 	.byte	0x00, 0xf5, 0x21, 0x00


	//----- nvinfo : EIATTR_KPARAM_INFO
	.align		4
.L_29:
        /*0018*/ 	.byte	0x04, 0x17
        /*001a*/ 	.short	(.L_31 - .L_30)
.L_30:
        /*001c*/ 	.word	0x00000000
        /*0020*/ 	.short	0x0000
        /*0022*/ 	.short	0x0000
        /*0024*/ 	.byte	0x00, 0xf0, 0x11, 0x00


	//----- nvinfo : EIATTR_SPARSE_MMA_MASK
	.align		4
.L_31:
        /*0028*/ 	.byte	0x03, 0x50
        /*002a*/ 	.short	0x0000


	//----- nvinfo : EIATTR_MAXREG_COUNT
	.align		4
        /*002c*/ 	.byte	0x03, 0x1b
        /*002e*/ 	.short	0x00ff


	//----- nvinfo : EIATTR_MERCURY_ISA_VERSION
	.align		4
        /*0030*/ 	.byte	0x03, 0x5f
        /*0032*/ 	.short	0x0101


	//----- nvinfo : EIATTR_INT_WARP_WIDE_INSTR_OFFSETS
	.align		4
        /*0034*/ 	.byte	0x04, 0x31
        /*0036*/ 	.short	(.L_33 - .L_32)


	//   ....[0]....
.L_32:
        /*0038*/ 	.word	0x00000090


	//   ....[1]....
        /*003c*/ 	.word	0x000000b0


	//----- nvinfo : EIATTR_VRC_CTA_INIT_COUNT
	.align		4
.L_33:
        /*0040*/ 	.byte	0x02, 0x4a
	.zero		1
	.zero		1


	//----- nvinfo : EIATTR_EXIT_INSTR_OFFSETS
	.align		4
        /*0044*/ 	.byte	0x04, 0x1c
        /*0046*/ 	.short	(.L_35 - .L_34)


	//   ....[0]....
.L_34:
        /*0048*/ 	.word	0x00000070


	//   ....[1]....
        /*004c*/ 	.word	0x00000110


	//----- nvinfo : EIATTR_CBANK_PARAM_SIZE
	.align		4
.L_35:
        /*0050*/ 	.byte	0x03, 0x19
        /*0052*/ 	.short	0x0010


	//----- nvinfo : EIATTR_PARAM_CBANK
	.align		4
        /*0054*/ 	.byte	0x04, 0x0a
        /*0056*/ 	.short	(.L_37 - .L_36)
	.align		4
.L_36:
        /*0058*/ 	.word	index@(.nv.constant0._Z12histo_kerneliPj)
        /*005c*/ 	.short	0x0380
        /*005e*/ 	.short	0x0010


	//----- nvinfo : EIATTR_SW_WAR
	.align		4
.L_37:
        /*0060*/ 	.byte	0x04, 0x36
        /*0062*/ 	.short	(.L_39 - .L_38)
.L_38:
        /*0064*/ 	.word	0x00000008
.L_39:


//--------------------- .nv.callgraph             --------------------------
	.section	.nv.callgraph,"",@"SHT_CUDA_CALLGRAPH"
	.align	4
	.sectionentsize	8
	.align		4
        /*0000*/ 	.word	0x00000000
	.align		4
        /*0004*/ 	.word	0xffffffff
	.align		4
        /*0008*/ 	.word	0x00000000
	.align		4
        /*000c*/ 	.word	0xfffffffe
	.align		4
        /*0010*/ 	.word	0x00000000
	.align		4
        /*0014*/ 	.word	0xfffffffd
	.align		4
        /*0018*/ 	.word	0x00000000
	.align		4
        /*001c*/ 	.word	0xfffffffc


//--------------------- .text._Z5histoiPj         --------------------------
	.section	.text._Z5histoiPj,"ax",@progbits
	.align	128
        .global         _Z5histoiPj
        .type           _Z5histoiPj,@function
        .size           _Z5histoiPj,(.L_x_2 - _Z5histoiPj)
        .other          _Z5histoiPj,@"STO_CUDA_ENTRY STV_DEFAULT"
_Z5histoiPj:
.text._Z5histoiPj:
[----:B------:R-:W-:Y:S01]  /*0000*/  LDC R1, c[0x0][0x37c] ;  /* 0x0000df00ff017b82 */ /* 0x000fe20000000800 */
[----:B------:R-:W0:Y:S07]  /*0010*/  S2R R0, SR_TID.X ;  /* 0x0000000000007919 */ /* 0x000e2e0000002100 */
[----:B------:R-:W0:Y:S01]  /*0020*/  S2UR UR4, SR_CTAID.X ;  /* 0x00000000000479c3 */ /* 0x000e220000002500 */
[----:B------:R-:W1:Y:S07]  /*0030*/  LDCU UR5, c[0x0][0x380] ;  /* 0x00007000ff0577ac */ /* 0x000e6e0008000800 */
[----:B------:R-:W0:Y:S02]  /*0040*/  LDC R3, c[0x0][0x360] ;  /* 0x0000d800ff037b82 */ /* 0x000e240000000800 */
[----:B0-----:R-:W-:-:S05]  /*0050*/  IMAD R0, R3, UR4, R0 ;  /* 0x0000000403007c24 */ /* 0x001fca000f8e0200 */
[----:B-1----:R-:W-:-:S13]  /*0060*/  ISETP.GE.AND P0, PT, R0, UR5, PT ;  /* 0x0000000500007c0c */ /* 0x002fda000bf06270 */
[----:B------:R-:W-:Y:S05]  /*0070*/  @P0 EXIT ;  /* 0x000000000000094d */ /* 0x000fea0003800000 */
[----:B------:R-:W0:Y:S01]  /*0080*/  S2R R4, SR_LANEID ;  /* 0x0000000000047919 */ /* 0x000e220000000000 */
[----:B------:R-:W1:Y:S08]  /*0090*/  REDUX.SUM UR5, R0 ;  /* 0x00000000000573c4 */ /* 0x000e70000000c000 */
[----:B------:R-:W2:Y:S01]  /*00a0*/  LDC.64 R2, c[0x0][0x388] ;  /* 0x0000e200ff027b82 */ /* 0x000ea20000000a00 */
[----:B------:R-:W-:Y:S01]  /*00b0*/  VOTEU.ANY UR4, UPT, PT ;  /* 0x0000000000047886 */ /* 0x000fe200038e0100 */
[----:B------:R-:W2:Y:S01]  /*00c0*/  LDCU.64 UR6, c[0x0][0x358] ;  /* 0x00006b00ff0677ac */ /* 0x000ea20008000a00 */
[----:B------:R-:W-:Y:S01]  /*00d0*/  UFLO.U32 UR4, UR4 ;  /* 0x00000004000472bd */ /* 0x000fe200080e0000 */
[----:B-1----:R-:W-:-:S05]  /*00e0*/  MOV R5, UR5 ;  /* 0x0000000500057c02 */ /* 0x002fca0008000f00 */
[----:B0-----:R-:W-:-:S13]  /*00f0*/  ISETP.EQ.U32.AND P0, PT, R4, UR4, PT ;  /* 0x0000000404007c0c */ /* 0x001fda000bf02070 */
[----:B--2---:R-:W-:Y:S01]  /*0100*/  @P0 REDG.E.ADD.STRONG.GPU desc[UR6][R2.64], R5 ;  /* 0x000000050200098e */ /* 0x004fe2000c12e106 */
[----:B------:R-:W-:Y:S05]  /*0110*/  EXIT ;  /* 0x000000000000794d */ /* 0x000fea0003800000 */
.L_x_0:
[----:B------:R-:W-:-:S00]  /*0120*/  BRA `(.L_x_0) ;  /* 0xfffffffc00fc7947 */ /* 0x000fc0000383ffff */
[----:B------:R-:W-:-:S00]  /*0130*/  NOP ;  /* 0x0000000000007918 */ /* 0x000fc00000000000 */
        /* <DEDUP_REMOVED lines=12> */
.L_x_2:


//--------------------- .text._Z12histo_kerneliPj --------------------------
	.section	.text._Z12histo_kerneliPj,"ax",@progbits
	.align	128
        .global         _Z12histo_kerneliPj
        .type           _Z12histo_kerneliPj,@function
        .size           _Z12histo_kerneliPj,(.L_x_3 - _Z12histo_kerneliPj)
        .other          _Z12histo_kerneliPj,@"STO_CUDA_ENTRY STV_DEFAULT"
_Z12histo_kerneliPj:
.text._Z12histo_kerneliPj:
        /* <DEDUP_REMOVED lines=18> */
.L_x_1:
        /* <DEDUP_REMOVED lines=14> */
.L_x_3:


//--------------------- .nv.shared.reserved.0     --------------------------
	.section	.nv.shared.reserved.0,"aw",@nobits
	.weak		__nv_reservedSMEM_offset_0_alias
	.size		__nv_reservedSMEM_offset_0_alias, 0, 64
	.other		__nv_reservedSMEM_offset_0_alias,@"STO_CUDA_RESERVED_SHARED STV_DEFAULT"
__nv_reservedSMEM_offset_0_alias:
	.zero		0
	.zero		64


//--------------------- .nv.constant0._Z5histoiPj --------------------------
	.section	.nv.constant0._Z5histoiPj,"a",@progbits
	.sectionflags	@""
	.align	4
.nv.constant0._Z5histoiPj:
	.zero		912


//--------------------- .nv.constant0._Z12histo_kerneliPj --------------------------
	.section	.nv.constant0._Z12histo_kerneliPj,"a",@progbits
	.sectionflags	@""
	.align	4
.nv.constant0._Z12histo_kerneliPj:
	.zero		912


//--------------------- SYMBOLS --------------------------

	.type		.nv.reservedSmem.offset0,@object
	.size		.nv.reservedSmem.offset0,0x4
